	.headerflags	@"EF_CUDA_TEXMODE_UNIFIED EF_CUDA_64BIT_ADDRESS EF_CUDA_ACCELERATORS EF_CUDA_SM90 EF_CUDA_VIRTUAL_SM(EF_CUDA_SM90)"
	.elftype	@"ET_EXEC"


//--------------------- .nv.info                  --------------------------
	.section	.nv.info,"",@"SHT_CUDA_INFO"
	.align	4


	//----- nvinfo : EIATTR_REGCOUNT
	.align		4
        /*0000*/ 	.byte	0x04, 0x2f
        /*0002*/ 	.short	(.L_1 - .L_0)
	.align		4
.L_0:
        /*0004*/ 	.word	index@(triton_poi_fused__log_softmax_0)
        /*0008*/ 	.word	0x0000000f


	//----- nvinfo : EIATTR_MIN_STACK_SIZE
	.align		4
.L_1:
        /*000c*/ 	.byte	0x04, 0x12
        /*000e*/ 	.short	(.L_3 - .L_2)
	.align		4
.L_2:
        /*0010*/ 	.word	index@(triton_poi_fused__log_softmax_0)
        /*0014*/ 	.word	0x00000000


	//----- nvinfo : EIATTR_FRAME_SIZE
	.align		4
.L_3:
        /*0018*/ 	.byte	0x04, 0x11
        /*001a*/ 	.short	(.L_5 - .L_4)
	.align		4
.L_4:
        /*001c*/ 	.word	index@(triton_poi_fused__log_softmax_0)
        /*0020*/ 	.word	0x00000000


	//----- nvinfo : EIATTR_MIN_STACK_SIZE
	.align		4
.L_5:
        /*0024*/ 	.byte	0x04, 0x12
        /*0026*/ 	.short	(.L_7 - .L_6)
	.align		4
.L_6:
        /*0028*/ 	.word	index@(triton_poi_fused__log_softmax_0)
        /*002c*/ 	.word	0x00000000
.L_7:


//--------------------- .nv.info.triton_poi_fused__log_softmax_0 --------------------------
	.section	.nv.info.triton_poi_fused__log_softmax_0,"",@"SHT_CUDA_INFO"
	.sectionflags	@""
	.align	4


	//----- nvinfo : EIATTR_CUDA_API_VERSION
	.align		4
        /*0000*/ 	.byte	0x04, 0x37
        /*0002*/ 	.short	(.L_9 - .L_8)
.L_8:
        /*0004*/ 	.word	0x0000007c


	//----- nvinfo : EIATTR_KPARAM_INFO
	.align		4
.L_9:
        /*0008*/ 	.byte	0x04, 0x17
        /*000a*/ 	.short	(.L_11 - .L_10)
.L_10:
        /*000c*/ 	.word	0x00000000
        /*0010*/ 	.short	0x0002
        /*0012*/ 	.short	0x0010
        /*0014*/ 	.byte	0x00, 0xf0, 0x11, 0x00


	//----- nvinfo : EIATTR_KPARAM_INFO
	.align		4
.L_11:
        /*0018*/ 	.byte	0x04, 0x17
        /*001a*/ 	.short	(.L_13 - .L_12)
.L_12:
        /*001c*/ 	.word	0x00000000
        /*0020*/ 	.short	0x0001
        /*0022*/ 	.short	0x0008
        /*0024*/ 	.byte	0x00, 0xf4, 0x21, 0x00


	//----- nvinfo : EIATTR_KPARAM_INFO
	.align		4
.L_13:
        /*0028*/ 	.byte	0x04, 0x17
        /*002a*/ 	.short	(.L_15 - .L_14)
.L_14:
        /*002c*/ 	.word	0x00000000
        /*0030*/ 	.short	0x0000
        /*0032*/ 	.short	0x0000
        /*0034*/ 	.byte	0x00, 0xf4, 0x21, 0x00


	//----- nvinfo : EIATTR_SPARSE_MMA_MASK
	.align		4
.L_15:
        /*0038*/ 	.byte	0x03, 0x50
        /*003a*/ 	.short	0x0000


	//----- nvinfo : EIATTR_MAXREG_COUNT
	.align		4
        /*003c*/ 	.byte	0x03, 0x1b
        /*003e*/ 	.short	0x00ff


	//----- nvinfo : EIATTR_EXIT_INSTR_OFFSETS
	.align		4
        /*0040*/ 	.byte	0x04, 0x1c
        /*0042*/ 	.short	(.L_17 - .L_16)


	//   ....[0]....
.L_16:
        /*0044*/ 	.word	0x00000350


	//   ....[1]....
        /*0048*/ 	.word	0x00000370


	//----- nvinfo : EIATTR_REQNTID
	.align		4
.L_17:
        /*004c*/ 	.byte	0x04, 0x10
        /*004e*/ 	.short	(.L_19 - .L_18)
.L_18:
        /*0050*/ 	.word	0x00000080
        /*0054*/ 	.word	0x00000001
        /*0058*/ 	.word	0x00000001


	//----- nvinfo : EIATTR_CBANK_PARAM_SIZE
	.align		4
.L_19:
        /*005c*/ 	.byte	0x03, 0x19
        /*005e*/ 	.short	0x0014


	//----- nvinfo : EIATTR_PARAM_CBANK
	.align		4
        /*0060*/ 	.byte	0x04, 0x0a
        /*0062*/ 	.short	(.L_21 - .L_20)
	.align		4
.L_20:
        /*0064*/ 	.word	index@(.nv.constant0.triton_poi_fused__log_softmax_0)
        /*0068*/ 	.short	0x0210
        /*006a*/ 	.short	0x0014


	//----- nvinfo : EIATTR_SW_WAR
	.align		4
.L_21:
        /*006c*/ 	.byte	0x04, 0x36
        /*006e*/ 	.short	(.L_23 - .L_22)
.L_22:
        /*0070*/ 	.word	0x00000008
.L_23:


//--------------------- .nv.callgraph             --------------------------
	.section	.nv.callgraph,"",@"SHT_CUDA_CALLGRAPH"
	.align	4
	.sectionentsize	8
	.align		4
        /*0000*/ 	.word	0x00000000
	.align		4
        /*0004*/ 	.word	0xffffffff
	.align		4
        /*0008*/ 	.word	0x00000000
	.align		4
        /*000c*/ 	.word	0xfffffffe
	.align		4
        /*0010*/ 	.word	0x00000000
	.align		4
        /*0014*/ 	.word	0xfffffffd
	.align		4
        /*0018*/ 	.word	0x00000000
	.align		4
        /*001c*/ 	.word	0xfffffffc


//--------------------- .text.triton_poi_fused__log_softmax_0 --------------------------
	.section	.text.triton_poi_fused__log_softmax_0,"ax",@progbits
	.align	128
        .global         triton_poi_fused__log_softmax_0
        .type           triton_poi_fused__log_softmax_0,@function
        .size           triton_poi_fused__log_softmax_0,(.L_x_1 - triton_poi_fused__log_softmax_0)
        .other          triton_poi_fused__log_softmax_0,@"STO_CUDA_ENTRY STV_DEFAULT"
triton_poi_fused__log_softmax_0:
.text.triton_poi_fused__log_softmax_0:
[----:B------:R-:W0:Y:S02]  /*0000*/  LDC R1, c[0x0][0x28] ;  /* 0x00000a00ff017b82 */ /* 0x000e240000000800 */
[----:B------:R-:W1:Y:S01]  /*0010*/  S2R R0, SR_TID.X ;  /* 0x0000000000007919 */ /* 0x000e620000002100 */
[----:B------:R-:W-:Y:S01]  /*0020*/  IMAD.MOV.U32 R12, RZ, RZ, RZ ;  /* 0x000000ffff0c7224 */ /* 0x000fe200078e00ff */
[----:B------:R-:W-:Y:S01]  /*0030*/  ULDC.64 UR4, c[0x0][0x208] ;  /* 0x0000820000047ab9 */ /* 0x000fe20000000a00 */
[----:B------:R-:W2:Y:S01]  /*0040*/  S2R R3, SR_CTAID.X ;  /* 0x0000000000037919 */ /* 0x000ea20000002500 */
[----:B-1----:R-:W-:-:S05]  /*0050*/  LOP3.LUT R0, R0, 0x7f, RZ, 0xc0, !PT ;  /* 0x0000007f00007812 */ /* 0x002fca00078ec0ff */
[----:B--2---:R-:W-:-:S05]  /*0060*/  IMAD R0, R3, 0x80, R0 ;  /* 0x0000008003007824 */ /* 0x004fca00078e0200 */
[----:B------:R-:W-:Y:S02]  /*0070*/  SHF.R.S32.HI R3, RZ, 0x1f, R0 ;  /* 0x0000001fff037819 */ /* 0x000fe40000011400 */
[----:B------:R-:W-:Y:S02]  /*0080*/  ISETP.GE.AND P0, PT, R0, 0x100, PT ;  /* 0x000001000000780c */ /* 0x000fe40003f06270 */
[----:B------:R-:W-:-:S04]  /*0090*/  LEA.HI R4, R3, R0, RZ, 0x6 ;  /* 0x0000000003047211 */ /* 0x000fc800078f30ff */
[----:B------:R-:W-:-:S05]  /*00a0*/  LOP3.LUT R3, R4, 0xffc0, RZ, 0xc0, !PT ;  /* 0x0000ffc004037812 */ /* 0x000fca00078ec0ff */
[----:B------:R-:W-:-:S05]  /*00b0*/  IMAD.IADD R5, R0, 0x1, -R3 ;  /* 0x0000000100057824 */ /* 0x000fca00078e0a03 */
[----:B------:R-:W-:-:S04]  /*00c0*/  PRMT R2, R5, 0x8880, RZ ;  /* 0x0000888005027816 */ /* 0x000fc800000000ff */
[----:B------:R-:W-:-:S04]  /*00d0*/  PRMT R2, R2, 0x7710, RZ ;  /* 0x0000771002027816 */ /* 0x000fc800000000ff */
[----:B------:R-:W-:-:S04]  /*00e0*/  SHF.R.U32.HI R2, RZ, 0xb, R2 ;  /* 0x0000000bff027819 */ /* 0x000fc80000011602 */
[----:B------:R-:W-:-:S05]  /*00f0*/  LOP3.LUT R2, R2, 0xf, RZ, 0xc0, !PT ;  /* 0x0000000f02027812 */ /* 0x000fca00078ec0ff */
[----:B------:R-:W-:-:S05]  /*0100*/  IMAD.IADD R2, R5, 0x1, R2 ;  /* 0x0000000105027824 */ /* 0x000fca00078e0202 */
[C---:B------:R-:W-:Y:S02]  /*0110*/  LOP3.LUT R3, R2.reuse, 0xf0, RZ, 0xc0, !PT ;  /* 0x000000f002037812 */ /* 0x040fe400078ec0ff */
[----:B------:R-:W-:-:S03]  /*0120*/  PRMT R7, R2, 0x8880, RZ ;  /* 0x0000888002077816 */ /* 0x000fc600000000ff */
[----:B------:R-:W-:-:S05]  /*0130*/  IMAD.MOV R3, RZ, RZ, -R3 ;  /* 0x000000ffff037224 */ /* 0x000fca00078e0a03 */
[----:B------:R-:W-:Y:S02]  /*0140*/  PRMT R6, R3, 0x7710, RZ ;  /* 0x0000771003067816 */ /* 0x000fe400000000ff */
[----:B------:R-:W1:Y:S03]  /*0150*/  LDC.64 R2, c[0x0][0x210] ;  /* 0x00008400ff027b82 */ /* 0x000e660000000a00 */
[----:B------:R-:W-:Y:S01]  /*0160*/  IMAD.IADD R6, R5, 0x1, R6 ;  /* 0x0000000105067824 */ /* 0x000fe200078e0206 */
[----:B------:R-:W-:-:S04]  /*0170*/  SHF.R.S32.HI R5, RZ, 0x4, R7 ;  /* 0x00000004ff057819 */ /* 0x000fc80000011407 */
[----:B------:R-:W-:Y:S02]  /*0180*/  LOP3.LUT R6, R6, 0xffff, RZ, 0xc0, !PT ;  /* 0x0000ffff06067812 */ /* 0x000fe400078ec0ff */
[----:B------:R-:W-:Y:S02]  /*0190*/  PRMT R5, R5, 0x9910, RZ ;  /* 0x0000991005057816 */ /* 0x000fe400000000ff */
[----:B------:R-:W-:-:S03]  /*01a0*/  PRMT R7, R6, 0x8880, RZ ;  /* 0x0000888006077816 */ /* 0x000fc600000000ff */
[----:B------:R-:W-:Y:S02]  /*01b0*/  IMAD.MOV.U32 R6, RZ, RZ, R5 ;  /* 0x000000ffff067224 */ /* 0x000fe400078e0005 */
[----:B------:R-:W-:-:S04]  /*01c0*/  IMAD.MOV.U32 R5, RZ, RZ, R7 ;  /* 0x000000ffff057224 */ /* 0x000fc800078e0007 */
[----:B------:R-:W-:-:S04]  /*01d0*/  IMAD R5, R6, 0x40, R5 ;  /* 0x0000004006057824 */ /* 0x000fc800078e0205 */
[----:B-1----:R-:W-:Y:S01]  /*01e0*/  IMAD.WIDE R6, R5, 0x4, R2 ;  /* 0x0000000405067825 */ /* 0x002fe200078e0202 */
[----:B------:R-:W-:-:S04]  /*01f0*/  CS2R R8, SRZ ;  /* 0x0000000000087805 */ /* 0x000fc8000001ff00 */
[----:B------:R-:W2:Y:S01]  /*0200*/  @!P0 LDG.E.EL R12, desc[UR4][R6.64] ;  /* 0x00000004060c8981 */ /* 0x000ea2000c2e1900 */
[----:B------:R-:W-:-:S03]  /*0210*/  CS2R R10, SRZ ;  /* 0x00000000000a7805 */ /* 0x000fc6000001ff00 */
[----:B------:R-:W3:Y:S04]  /*0220*/  @!P0 LDG.E.EL R9, desc[UR4][R6.64+0x40] ;  /* 0x0000400406098981 */ /* 0x000ee8000c2e1900 */
[----:B------:R-:W4:Y:S04]  /*0230*/  @!P0 LDG.E.EL R10, desc[UR4][R6.64+0x80] ;  /* 0x00008004060a8981 */ /* 0x000f28000c2e1900 */
[----:B------:R-:W5:Y:S01]  /*0240*/  @!P0 LDG.E.EL R11, desc[UR4][R6.64+0xc0] ;  /* 0x0000c004060b8981 */ /* 0x000f62000c2e1900 */
[----:B------:R-:W-:-:S05]  /*0250*/  SHF.R.S32.HI R4, RZ, 0x6, R4 ;  /* 0x00000006ff047819 */ /* 0x000fca0000011404 */
[----:B------:R-:W-:-:S04]  /*0260*/  IMAD R5, R4, 0x10, R5 ;  /* 0x0000001004057824 */ /* 0x000fc800078e0205 */
[----:B------:R-:W-:Y:S02]  /*0270*/  IMAD.WIDE R2, R5, 0x4, R2 ;  /* 0x0000000405027825 */ /* 0x000fe400078e0202 */
[----:B------:R-:W1:Y:S03]  /*0280*/  LDC.64 R4, c[0x0][0x218] ;  /* 0x00008600ff047b82 */ /* 0x000e660000000a00 */
[----:B------:R1:W5:Y:S02]  /*0290*/  @!P0 LDG.E R8, desc[UR4][R2.64] ;  /* 0x0000000402088981 */ /* 0x000364000c1e1900 */
[----:B-1----:R-:W-:Y:S01]  /*02a0*/  IMAD.WIDE R2, R0, 0x4, R4 ;  /* 0x0000000400027825 */ /* 0x002fe200078e0204 */
[C---:B--2---:R-:W-:Y:S02]  /*02b0*/  FSETP.NAN.AND P2, PT, R12.reuse, R12, PT ;  /* 0x0000000c0c00720b */ /* 0x044fe40003f48000 */
[----:B---3--:R-:W-:-:S11]  /*02c0*/  FSETP.GT.AND P1, PT, R12, R9, PT ;  /* 0x000000090c00720b */ /* 0x008fd60003f24000 */
[----:B------:R-:W-:-:S04]  /*02d0*/  @!P2 FSEL R12, R12, R9, P1 ;  /* 0x000000090c0ca208 */ /* 0x000fc80000800000 */
[C---:B----4-:R-:W-:Y:S02]  /*02e0*/  FSETP.GT.AND P1, PT, R12.reuse, R10, PT ;  /* 0x0000000a0c00720b */ /* 0x050fe40003f24000 */
[----:B------:R-:W-:-:S11]  /*02f0*/  FSETP.NAN.AND P2, PT, R12, R12, PT ;  /* 0x0000000c0c00720b */ /* 0x000fd60003f48000 */
[----:B------:R-:W-:-:S04]  /*0300*/  @!P1 FSEL R12, R12, R10, P2 ;  /* 0x0000000a0c0c9208 */ /* 0x000fc80001000000 */
[C---:B-----5:R-:W-:Y:S02]  /*0310*/  FSETP.GT.AND P1, PT, R12.reuse, R11, PT ;  /* 0x0000000b0c00720b */ /* 0x060fe40003f24000 */
[----:B------:R-:W-:-:S11]  /*0320*/  FSETP.NAN.AND P2, PT, R12, R12, PT ;  /* 0x0000000c0c00720b */ /* 0x000fd60003f48000 */
[----:B------:R-:W-:-:S05]  /*0330*/  @!P1 FSEL R12, R12, R11, P2 ;  /* 0x0000000b0c0c9208 */ /* 0x000fca0001000000 */
[----:B------:R-:W-:Y:S01]  /*0340*/  FADD R5, -R12, R8 ;  /* 0x000000080c057221 */ /* 0x000fe20000000100 */
[----:B------:R-:W-:Y:S06]  /*0350*/  @P0 EXIT ;  /* 0x000000000000094d */ /* 0x000fec0003800000 */
[----:B------:R-:W-:Y:S01]  /*0360*/  STG.E desc[UR4][R2.64], R5 ;  /* 0x0000000502007986 */ /* 0x000fe2000c101904 */
[----:B------:R-:W-:Y:S05]  /*0370*/  EXIT ;  /* 0x000000000000794d */ /* 0x000fea0003800000 */
.L_x_0:
[----:B------:R-:W-:-:S00]  /*0380*/  BRA `(.L_x_0) ;  /* 0xfffffffc00fc7947 */ /* 0x000fc0000383ffff */
[----:B------:R-:W-:-:S00]  /*0390*/  NOP ;  /* 0x0000000000007918 */ /* 0x000fc00000000000 */
        /* <DEDUP_REMOVED lines=14> */
.L_x_1:


//--------------------- .nv.constant0.triton_poi_fused__log_softmax_0 --------------------------
	.section	.nv.constant0.triton_poi_fused__log_softmax_0,"a",@progbits
	.sectionflags	@""
	.align	4
.nv.constant0.triton_poi_fused__log_softmax_0:
	.zero		548
